//
// Generated by NVIDIA NVVM Compiler
//
// Compiler Build ID: CL-36424714
// Cuda compilation tools, release 13.0, V13.0.88
// Based on NVVM 20.0.0
//

.version 9.0
.target sm_100
.address_size 64

	// .globl	_Z9set_valuePii

.visible .entry _Z9set_valuePii(
	.param .u64 .ptr .align 1 _Z9set_valuePii_param_0,
	.param .u32 _Z9set_valuePii_param_1
)
{
	.reg .b32 	%r<2>;
	.reg .b64 	%rd<3>;

	ld.param.u64 	%rd1, [_Z9set_valuePii_param_0];
	ld.param.u32 	%r1, [_Z9set_valuePii_param_1];
	cvta.to.global.u64 	%rd2, %rd1;
	st.global.u32 	[%rd2], %r1;
	ret;

}


// ===== COMPILED SASS (sm_100) =====

	.target	sm_100

	.elftype	@"ET_EXEC"


//--------------------- .note.nv.tkinfo           --------------------------
	.section	.note.nv.tkinfo,"",@"SHT_NOTE"
	.sectionflags	@"SHF_NOTE_NV_TKINFO"
	.tkinfo
        /*0018*/ 	.word	0x00000002
        /*0030*/ 	.string	""
        /*0030*/ 	.string	"ptxas"
        /*0030*/ 	.string	"Cuda compilation tools, release 13.0, V13.0.88"
        /*0030*/ 	.string	"Build cuda_13.0.r13.0/compiler.36424714_0"
        /*0030*/ 	.string	"-arch sm_100 -m 64 "



//--------------------- .note.nv.cuinfo           --------------------------
	.section	.note.nv.cuinfo,"",@"SHT_NOTE"
	.sectionflags	@"SHF_NOTE_NV_CUINFO"
        /*0018*/ 	.short	0x0002
        /*001a*/ 	.short	0x0064
        /*001c*/ 	.short	0x0082
	.zero		2


//--------------------- .nv.info                  --------------------------
	.section	.nv.info,"",@"SHT_CUDA_INFO"
	.align	4


	//----- nvinfo : EIATTR_REGCOUNT
	.align		4
        /*0000*/ 	.byte	0x04, 0x2f
        /*0002*/ 	.short	(.L_1 - .L_0)
	.align		4
.L_0:
        /*0004*/ 	.word	index@(_Z9set_valuePii)
        /*0008*/ 	.word	0x00000008


	//----- nvinfo : EIATTR_FRAME_SIZE
	.align		4
.L_1:
        /*000c*/ 	.byte	0x04, 0x11
        /*000e*/ 	.short	(.L_3 - .L_2)
	.align		4
.L_2:
        /*0010*/ 	.word	index@(_Z9set_valuePii)
        /*0014*/ 	.word	0x00000000


	//----- nvinfo : EIATTR_MIN_STACK_SIZE
	.align		4
.L_3:
        /*0018*/ 	.byte	0x04, 0x12
        /*001a*/ 	.short	(.L_5 - .L_4)
	.align		4
.L_4:
        /*001c*/ 	.word	index@(_Z9set_valuePii)
        /*0020*/ 	.word	0x00000000
.L_5:


//--------------------- .nv.compat                --------------------------
	.section	.nv.compat,"",@"SHT_CUDA_COMPAT_INFO"
	.align	4
        /*0000*/ 	.byte	0x02, 0x09, 0x00, 0x00, 0x02, 0x02, 0x01, 0x00, 0x02, 0x05, 0x05, 0x00, 0x03, 0x07, 0x01, 0x01
        /*0010*/ 	.byte	0x02, 0x03, 0x00, 0x00, 0x02, 0x06, 0x01, 0x00, 0x04, 0x0b, 0x08, 0x00, 0x09, 0x00, 0x00, 0x00
        /*0020*/ 	.byte	0x00, 0x00, 0x00, 0x00


//--------------------- .nv.info._Z9set_valuePii  --------------------------
	.section	.nv.info._Z9set_valuePii,"",@"SHT_CUDA_INFO"
	.sectionflags	@""
	.align	4


	//----- nvinfo : EIATTR_CUDA_API_VERSION
	.align		4
        /*0000*/ 	.byte	0x04, 0x37
        /*0002*/ 	.short	(.L_7 - .L_6)
.L_6:
        /*0004*/ 	.word	0x00000082


	//----- nvinfo : EIATTR_KPARAM_INFO
	.align		4
.L_7:
        /*0008*/ 	.byte	0x04, 0x17
        /*000a*/ 	.short	(.L_9 - .L_8)
.L_8:
        /*000c*/ 	.word	0x00000000
        /*0010*/ 	.short	0x0001
        /*0012*/ 	.short	0x0008
        /*0014*/ 	.byte	0x00, 0xf0, 0x11, 0x00


	//----- nvinfo : EIATTR_KPARAM_INFO
	.align		4
.L_9:
        /*0018*/ 	.byte	0x04, 0x17
        /*001a*/ 	.short	(.L_11 - .L_10)
.L_10:
        /*001c*/ 	.word	0x00000000
        /*0020*/ 	.short	0x0000
        /*0022*/ 	.short	0x0000
        /*0024*/ 	.byte	0x00, 0xf5, 0x21, 0x00


	//----- nvinfo : EIATTR_SPARSE_MMA_MASK
	.align		4
.L_11:
        /*0028*/ 	.byte	0x03, 0x50
        /*002a*/ 	.short	0x0000


	//----- nvinfo : EIATTR_MAXREG_COUNT
	.align		4
        /*002c*/ 	.byte	0x03, 0x1b
        /*002e*/ 	.short	0x00ff


	//----- nvinfo : EIATTR_MERCURY_ISA_VERSION
	.align		4
        /*0030*/ 	.byte	0x03, 0x5f
        /*0032*/ 	.short	0x0101


	//----- nvinfo : EIATTR_VRC_CTA_INIT_COUNT
	.align		4
        /*0034*/ 	.byte	0x02, 0x4a
	.zero		1
	.zero		1


	//----- nvinfo : EIATTR_EXIT_INSTR_OFFSETS
	.align		4
        /*0038*/ 	.byte	0x04, 0x1c
        /*003a*/ 	.short	(.L_13 - .L_12)


	//   ....[0]....
.L_12:
        /*003c*/ 	.word	0x00000050


	//----- nvinfo : EIATTR_CBANK_PARAM_SIZE
	.align		4
.L_13:
        /*0040*/ 	.byte	0x03, 0x19
        /*0042*/ 	.short	0x000c


	//----- nvinfo : EIATTR_PARAM_CBANK
	.align		4
        /*0044*/ 	.byte	0x04, 0x0a
        /*0046*/ 	.short	(.L_15 - .L_14)
	.align		4
.L_14:
        /*0048*/ 	.word	index@(.nv.constant0._Z9set_valuePii)
        /*004c*/ 	.short	0x0380
        /*004e*/ 	.short	0x000c


	//----- nvinfo : EIATTR_SW_WAR
	.align		4
.L_15:
        /*0050*/ 	.byte	0x04, 0x36
        /*0052*/ 	.short	(.L_17 - .L_16)
.L_16:
        /*0054*/ 	.word	0x00000008
.L_17:


//--------------------- .nv.callgraph             --------------------------
	.section	.nv.callgraph,"",@"SHT_CUDA_CALLGRAPH"
	.align	4
	.sectionentsize	8
	.align		4
        /*0000*/ 	.word	0x00000000
	.align		4
        /*0004*/ 	.word	0xffffffff
	.align		4
        /*0008*/ 	.word	0x00000000
	.align		4
        /*000c*/ 	.word	0xfffffffe
	.align		4
        /*0010*/ 	.word	0x00000000
	.align		4
        /*0014*/ 	.word	0xfffffffd
	.align		4
        /*0018*/ 	.word	0x00000000
	.align		4
        /*001c*/ 	.word	0xfffffffc


//--------------------- .text._Z9set_valuePii     --------------------------
	.section	.text._Z9set_valuePii,"ax",@progbits
	.align	128
        .global         _Z9set_valuePii
        .type           _Z9set_valuePii,@function
        .size           _Z9set_valuePii,(.L_x_1 - _Z9set_valuePii)
        .other          _Z9set_valuePii,@"STO_CUDA_ENTRY STV_DEFAULT"
_Z9set_valuePii:
.text._Z9set_valuePii:
[----:B------:R-:W-:Y:S08]  /*0000*/  LDC R1, c[0x0][0x37c] ;  /* 0x0000df00ff017b82 */ /* 0x000ff00000000800 */
[----:B------:R-:W0:Y:S01]  /*0010*/  LDC R5, c[0x0][0x388] ;  /* 0x0000e200ff057b82 */ /* 0x000e220000000800 */
[----:B------:R-:W0:Y:S07]  /*0020*/  LDCU.64 UR4, c[0x0][0x358] ;  /* 0x00006b00ff0477ac */ /* 0x000e2e0008000a00 */
[----:B------:R-:W0:Y:S02]  /*0030*/  LDC.64 R2, c[0x0][0x380] ;  /* 0x0000e000ff027b82 */ /* 0x000e240000000a00 */
[----:B0-----:R-:W-:Y:S01]  /*0040*/  STG.E desc[UR4][R2.64], R5 ;  /* 0x0000000502007986 */ /* 0x001fe2000c101904 */
[----:B------:R-:W-:Y:S05]  /*0050*/  EXIT ;  /* 0x000000000000794d */ /* 0x000fea0003800000 */
.L_x_0:
[----:B------:R-:W-:-:S00]  /*0060*/  BRA `(.L_x_0) ;  /* 0xfffffffc00fc7947 */ /* 0x000fc0000383ffff */
[----:B------:R-:W-:-:S00]  /*0070*/  NOP ;  /* 0x0000000000007918 */ /* 0x000fc00000000000 */
        /* <DEDUP_REMOVED lines=8> */
.L_x_1:


//--------------------- .nv.shared.reserved.0     --------------------------
	.section	.nv.shared.reserved.0,"aw",@nobits
	.weak		__nv_reservedSMEM_offset_0_alias
	.size		__nv_reservedSMEM_offset_0_alias, 0, 64
	.other		__nv_reservedSMEM_offset_0_alias,@"STO_CUDA_RESERVED_SHARED STV_DEFAULT"
__nv_reservedSMEM_offset_0_alias:
	.zero		0
	.zero		64


//--------------------- .nv.constant0._Z9set_valuePii --------------------------
	.section	.nv.constant0._Z9set_valuePii,"a",@progbits
	.sectionflags	@""
	.align	4
.nv.constant0._Z9set_valuePii:
	.zero		908


//--------------------- SYMBOLS --------------------------

	.type		.nv.reservedSmem.offset0,@object
	.size		.nv.reservedSmem.offset0,0x4
